	.headerflags	@"EF_CUDA_TEXMODE_UNIFIED EF_CUDA_64BIT_ADDRESS EF_CUDA_ACCELERATORS EF_CUDA_SM90 EF_CUDA_VIRTUAL_SM(EF_CUDA_SM90)"
	.elftype	@"ET_EXEC"


//--------------------- .nv.info                  --------------------------
	.section	.nv.info,"",@"SHT_CUDA_INFO"
	.align	4


	//----- nvinfo : EIATTR_REGCOUNT
	.align		4
        /*0000*/ 	.byte	0x04, 0x2f
        /*0002*/ 	.short	(.L_1 - .L_0)
	.align		4
.L_0:
        /*0004*/ 	.word	index@(triton_poi_fused_add_6)
        /*0008*/ 	.word	0x00000010


	//----- nvinfo : EIATTR_MIN_STACK_SIZE
	.align		4
.L_1:
        /*000c*/ 	.byte	0x04, 0x12
        /*000e*/ 	.short	(.L_3 - .L_2)
	.align		4
.L_2:
        /*0010*/ 	.word	index@(triton_poi_fused_add_6)
        /*0014*/ 	.word	0x00000000


	//----- nvinfo : EIATTR_FRAME_SIZE
	.align		4
.L_3:
        /*0018*/ 	.byte	0x04, 0x11
        /*001a*/ 	.short	(.L_5 - .L_4)
	.align		4
.L_4:
        /*001c*/ 	.word	index@(triton_poi_fused_add_6)
        /*0020*/ 	.word	0x00000000


	//----- nvinfo : EIATTR_MIN_STACK_SIZE
	.align		4
.L_5:
        /*0024*/ 	.byte	0x04, 0x12
        /*0026*/ 	.short	(.L_7 - .L_6)
	.align		4
.L_6:
        /*0028*/ 	.word	index@(triton_poi_fused_add_6)
        /*002c*/ 	.word	0x00000000
.L_7:


//--------------------- .nv.info.triton_poi_fused_add_6 --------------------------
	.section	.nv.info.triton_poi_fused_add_6,"",@"SHT_CUDA_INFO"
	.sectionflags	@""
	.align	4


	//----- nvinfo : EIATTR_CUDA_API_VERSION
	.align		4
        /*0000*/ 	.byte	0x04, 0x37
        /*0002*/ 	.short	(.L_9 - .L_8)
.L_8:
        /*0004*/ 	.word	0x0000007c


	//----- nvinfo : EIATTR_KPARAM_INFO
	.align		4
.L_9:
        /*0008*/ 	.byte	0x04, 0x17
        /*000a*/ 	.short	(.L_11 - .L_10)
.L_10:
        /*000c*/ 	.word	0x00000000
        /*0010*/ 	.short	0x0005
        /*0012*/ 	.short	0x0024
        /*0014*/ 	.byte	0x00, 0xf0, 0x11, 0x00


	//----- nvinfo : EIATTR_KPARAM_INFO
	.align		4
.L_11:
        /*0018*/ 	.byte	0x04, 0x17
        /*001a*/ 	.short	(.L_13 - .L_12)
.L_12:
        /*001c*/ 	.word	0x00000000
        /*0020*/ 	.short	0x0004
        /*0022*/ 	.short	0x0020
        /*0024*/ 	.byte	0x00, 0xf0, 0x11, 0x00


	//----- nvinfo : EIATTR_KPARAM_INFO
	.align		4
.L_13:
        /*0028*/ 	.byte	0x04, 0x17
        /*002a*/ 	.short	(.L_15 - .L_14)
.L_14:
        /*002c*/ 	.word	0x00000000
        /*0030*/ 	.short	0x0003
        /*0032*/ 	.short	0x0018
        /*0034*/ 	.byte	0x00, 0xf4, 0x21, 0x00


	//----- nvinfo : EIATTR_KPARAM_INFO
	.align		4
.L_15:
        /*0038*/ 	.byte	0x04, 0x17
        /*003a*/ 	.short	(.L_17 - .L_16)
.L_16:
        /*003c*/ 	.word	0x00000000
        /*0040*/ 	.short	0x0002
        /*0042*/ 	.short	0x0010
        /*0044*/ 	.byte	0x00, 0xf4, 0x21, 0x00


	//----- nvinfo : EIATTR_KPARAM_INFO
	.align		4
.L_17:
        /*0048*/ 	.byte	0x04, 0x17
        /*004a*/ 	.short	(.L_19 - .L_18)
.L_18:
        /*004c*/ 	.word	0x00000000
        /*0050*/ 	.short	0x0001
        /*0052*/ 	.short	0x0008
        /*0054*/ 	.byte	0x00, 0xf4, 0x21, 0x00


	//----- nvinfo : EIATTR_KPARAM_INFO
	.align		4
.L_19:
        /*0058*/ 	.byte	0x04, 0x17
        /*005a*/ 	.short	(.L_21 - .L_20)
.L_20:
        /*005c*/ 	.word	0x00000000
        /*0060*/ 	.short	0x0000
        /*0062*/ 	.short	0x0000
        /*0064*/ 	.byte	0x00, 0xf4, 0x21, 0x00


	//----- nvinfo : EIATTR_SPARSE_MMA_MASK
	.align		4
.L_21:
        /*0068*/ 	.byte	0x03, 0x50
        /*006a*/ 	.short	0x0000


	//----- nvinfo : EIATTR_MAXREG_COUNT
	.align		4
        /*006c*/ 	.byte	0x03, 0x1b
        /*006e*/ 	.short	0x00ff


	//----- nvinfo : EIATTR_EXIT_INSTR_OFFSETS
	.align		4
        /*0070*/ 	.byte	0x04, 0x1c
        /*0072*/ 	.short	(.L_23 - .L_22)


	//   ....[0]....
.L_22:
        /*0074*/ 	.word	0x00000220


	//   ....[1]....
        /*0078*/ 	.word	0x00000240


	//----- nvinfo : EIATTR_REQNTID
	.align		4
.L_23:
        /*007c*/ 	.byte	0x04, 0x10
        /*007e*/ 	.short	(.L_25 - .L_24)
.L_24:
        /*0080*/ 	.word	0x00000020
        /*0084*/ 	.word	0x00000001
        /*0088*/ 	.word	0x00000001


	//----- nvinfo : EIATTR_CBANK_PARAM_SIZE
	.align		4
.L_25:
        /*008c*/ 	.byte	0x03, 0x19
        /*008e*/ 	.short	0x0028


	//----- nvinfo : EIATTR_PARAM_CBANK
	.align		4
        /*0090*/ 	.byte	0x04, 0x0a
        /*0092*/ 	.short	(.L_27 - .L_26)
	.align		4
.L_26:
        /*0094*/ 	.word	index@(.nv.constant0.triton_poi_fused_add_6)
        /*0098*/ 	.short	0x0210
        /*009a*/ 	.short	0x0028


	//----- nvinfo : EIATTR_SW_WAR
	.align		4
.L_27:
        /*009c*/ 	.byte	0x04, 0x36
        /*009e*/ 	.short	(.L_29 - .L_28)
.L_28:
        /*00a0*/ 	.word	0x00000008
.L_29:


//--------------------- .nv.callgraph             --------------------------
	.section	.nv.callgraph,"",@"SHT_CUDA_CALLGRAPH"
	.align	4
	.sectionentsize	8
	.align		4
        /*0000*/ 	.word	0x00000000
	.align		4
        /*0004*/ 	.word	0xffffffff
	.align		4
        /*0008*/ 	.word	0x00000000
	.align		4
        /*000c*/ 	.word	0xfffffffe
	.align		4
        /*0010*/ 	.word	0x00000000
	.align		4
        /*0014*/ 	.word	0xfffffffd
	.align		4
        /*0018*/ 	.word	0x00000000
	.align		4
        /*001c*/ 	.word	0xfffffffc


//--------------------- .text.triton_poi_fused_add_6 --------------------------
	.section	.text.triton_poi_fused_add_6,"ax",@progbits
	.align	128
        .global         triton_poi_fused_add_6
        .type           triton_poi_fused_add_6,@function
        .size           triton_poi_fused_add_6,(.L_x_1 - triton_poi_fused_add_6)
        .other          triton_poi_fused_add_6,@"STO_CUDA_ENTRY STV_DEFAULT"
triton_poi_fused_add_6:
.text.triton_poi_fused_add_6:
[----:B------:R-:W0:Y:S02]  /*0000*/  LDC R1, c[0x0][0x28] ;  /* 0x00000a00ff017b82 */ /* 0x000e240000000800 */
[----:B------:R-:W1:Y:S01]  /*0010*/  S2R R12, SR_TID.X ;  /* 0x00000000000c7919 */ /* 0x000e620000002100 */
[----:B------:R-:W2:Y:S01]  /*0020*/  S2UR UR4, SR_CTAID.Y ;  /* 0x00000000000479c3 */ /* 0x000ea20000002600 */
[----:B------:R-:W-:Y:S01]  /*0030*/  HFMA2.MMA R10, -RZ, RZ, 0, 0 ;  /* 0x00000000ff0a7435 */ /* 0x000fe200000001ff */
[----:B------:R-:W-:Y:S01]  /*0040*/  MOV R13, RZ ;  /* 0x000000ff000d7202 */ /* 0x000fe20000000f00 */
[----:B------:R-:W3:Y:S05]  /*0050*/  S2R R3, SR_CTAID.X ;  /* 0x0000000000037919 */ /* 0x000eea0000002500 */
[----:B------:R-:W4:Y:S08]  /*0060*/  LDC.64 R4, c[0x0][0x218] ;  /* 0x00008600ff047b82 */ /* 0x000f300000000a00 */
[----:B------:R-:W5:Y:S01]  /*0070*/  LDC.64 R6, c[0x0][0x220] ;  /* 0x00008800ff067b82 */ /* 0x000f620000000a00 */
[----:B--2---:R-:W-:Y:S01]  /*0080*/  USHF.L.U32 UR4, UR4, 0x2, URZ ;  /* 0x0000000204047899 */ /* 0x004fe2000800063f */
[----:B-1----:R-:W-:-:S02]  /*0090*/  LOP3.LUT R0, R12, 0x3, RZ, 0xc0, !PT ;  /* 0x000000030c007812 */ /* 0x002fc400078ec0ff */
[----:B------:R-:W-:-:S03]  /*00a0*/  SHF.R.U32.HI R9, RZ, 0x2, R12 ;  /* 0x00000002ff097819 */ /* 0x000fc6000001160c */
[----:B---3--:R-:W-:Y:S01]  /*00b0*/  IMAD R8, R3, 0x4, R0 ;  /* 0x0000000403087824 */ /* 0x008fe200078e0200 */
[----:B------:R-:W-:Y:S01]  /*00c0*/  SGXT.U32 R0, R9, 0x2 ;  /* 0x000000020900781a */ /* 0x000fe20000000000 */
[----:B------:R-:W1:Y:S03]  /*00d0*/  LDC.64 R2, c[0x0][0x210] ;  /* 0x00008400ff027b82 */ /* 0x000e660000000a00 */
[----:B------:R-:W-:Y:S02]  /*00e0*/  ISETP.GE.AND P0, PT, R8, 0x4, PT ;  /* 0x000000040800780c */ /* 0x000fe40003f06270 */
[----:B------:R-:W-:Y:S01]  /*00f0*/  LOP3.LUT R9, R0, UR4, RZ, 0xfc, !PT ;  /* 0x0000000400097c12 */ /* 0x000fe2000f8efcff */
[----:B------:R-:W-:-:S03]  /*0100*/  ULDC.64 UR4, c[0x0][0x208] ;  /* 0x0000820000047ab9 */ /* 0x000fc60000000a00 */
[C---:B------:R-:W-:Y:S01]  /*0110*/  ISETP.LT.AND P0, PT, R9.reuse, 0x4, !P0 ;  /* 0x000000040900780c */ /* 0x040fe20004701270 */
[----:B------:R-:W-:Y:S01]  /*0120*/  IMAD R11, R8, 0x4, R9 ;  /* 0x00000004080b7824 */ /* 0x000fe200078e0209 */
[C---:B------:R-:W-:Y:S01]  /*0130*/  ISETP.GE.AND P1, PT, R9.reuse, 0x4, PT ;  /* 0x000000040900780c */ /* 0x040fe20003f26270 */
[----:B-----5:R-:W-:-:S04]  /*0140*/  IMAD.WIDE R6, R9, 0x4, R6 ;  /* 0x0000000409067825 */ /* 0x020fc800078e0206 */
[----:B----4-:R-:W-:-:S04]  /*0150*/  IMAD.WIDE R4, R11, 0x4, R4 ;  /* 0x000000040b047825 */ /* 0x010fc800078e0204 */
[----:B------:R-:W-:Y:S02]  /*0160*/  IMAD R11, R9, 0x4, R8 ;  /* 0x00000004090b7824 */ /* 0x000fe400078e0208 */
[----:B------:R-:W-:Y:S01]  /*0170*/  IMAD.MOV.U32 R0, RZ, RZ, RZ ;  /* 0x000000ffff007224 */ /* 0x000fe200078e00ff */
[----:B------:R-:W2:Y:S01]  /*0180*/  @P0 LDG.E R10, desc[UR4][R4.64] ;  /* 0x00000004040a0981 */ /* 0x000ea2000c1e1900 */
[----:B-1----:R-:W-:Y:S01]  /*0190*/  IMAD.WIDE R2, R11, 0x4, R2 ;  /* 0x000000040b027825 */ /* 0x002fe200078e0202 */
[----:B------:R-:W1:Y:S02]  /*01a0*/  LDC.64 R8, c[0x0][0x228] ;  /* 0x00008a00ff087b82 */ /* 0x000e640000000a00 */
[----:B------:R-:W2:Y:S04]  /*01b0*/  @!P1 LDG.E.EL R13, desc[UR4][R6.64] ;  /* 0x00000004060d9981 */ /* 0x000ea8000c2e1900 */
[----:B------:R-:W3:Y:S01]  /*01c0*/  @P0 LDG.E R0, desc[UR4][R2.64] ;  /* 0x0000000402000981 */ /* 0x000ee2000c1e1900 */
[----:B------:R-:W-:-:S04]  /*01d0*/  LOP3.LUT P1, RZ, R12, 0x10, RZ, 0xc0, !PT ;  /* 0x000000100cff7812 */ /* 0x000fc8000782c0ff */
[----:B------:R-:W-:Y:S01]  /*01e0*/  PLOP3.LUT P0, PT, P1, P0, PT, 0x8, 0x0 ;  /* 0x000000000000781c */ /* 0x000fe20000f00170 */
[----:B-1----:R-:W-:-:S04]  /*01f0*/  IMAD.WIDE R8, R11, 0x4, R8 ;  /* 0x000000040b087825 */ /* 0x002fc800078e0208 */
[----:B--2---:R-:W-:-:S04]  /*0200*/  FADD R13, R13, R10 ;  /* 0x0000000a0d0d7221 */ /* 0x004fc80000000000 */
[----:B---3--:R-:W-:-:S04]  /*0210*/  FADD R13, R13, R0 ;  /* 0x000000000d0d7221 */ /* 0x008fc80000000000 */
[----:B------:R-:W-:Y:S05]  /*0220*/  @!P0 EXIT ;  /* 0x000000000000894d */ /* 0x000fea0003800000 */
[----:B------:R-:W-:Y:S01]  /*0230*/  STG.E desc[UR4][R8.64], R13 ;  /* 0x0000000d08007986 */ /* 0x000fe2000c101904 */
[----:B------:R-:W-:Y:S05]  /*0240*/  EXIT ;  /* 0x000000000000794d */ /* 0x000fea0003800000 */
.L_x_0:
[----:B------:R-:W-:-:S00]  /*0250*/  BRA `(.L_x_0) ;  /* 0xfffffffc00fc7947 */ /* 0x000fc0000383ffff */
[----:B------:R-:W-:-:S00]  /*0260*/  NOP ;  /* 0x0000000000007918 */ /* 0x000fc00000000000 */
        /* <DEDUP_REMOVED lines=9> */
.L_x_1:


//--------------------- .nv.constant0.triton_poi_fused_add_6 --------------------------
	.section	.nv.constant0.triton_poi_fused_add_6,"a",@progbits
	.sectionflags	@""
	.align	4
.nv.constant0.triton_poi_fused_add_6:
	.zero		568
